//
// Generated by NVIDIA NVVM Compiler
//
// Compiler Build ID: CL-36424714
// Cuda compilation tools, release 13.0, V13.0.88
// Based on NVVM 20.0.0
//

.version 9.0
.target sm_100
.address_size 64

	// .globl	_Z16bandwidth_kernelPK6float4PS_m

.visible .entry _Z16bandwidth_kernelPK6float4PS_m(
	.param .u64 .ptr .align 1 _Z16bandwidth_kernelPK6float4PS_m_param_0,
	.param .u64 .ptr .align 1 _Z16bandwidth_kernelPK6float4PS_m_param_1,
	.param .u64 _Z16bandwidth_kernelPK6float4PS_m_param_2
)
{
	.reg .pred 	%p<3>;
	.reg .b32 	%r<7>;
	.reg .b32 	%f<5>;
	.reg .b64 	%rd<14>;

	ld.param.u64 	%rd7, [_Z16bandwidth_kernelPK6float4PS_m_param_0];
	ld.param.u64 	%rd8, [_Z16bandwidth_kernelPK6float4PS_m_param_1];
	ld.param.u64 	%rd9, [_Z16bandwidth_kernelPK6float4PS_m_param_2];
	mov.u32 	%r2, %ctaid.x;
	mov.u32 	%r3, %ntid.x;
	mov.u32 	%r4, %tid.x;
	mad.lo.s32 	%r5, %r2, %r3, %r4;
	cvt.u64.u32 	%rd13, %r5;
	mov.u32 	%r6, %nctaid.x;
	mul.lo.s32 	%r1, %r3, %r6;
	setp.le.u64 	%p1, %rd9, %rd13;
	@%p1 bra 	$L__BB0_3;
	cvt.u64.u32 	%rd2, %r1;
	cvta.to.global.u64 	%rd3, %rd7;
	cvta.to.global.u64 	%rd4, %rd8;
$L__BB0_2:
	shl.b64 	%rd10, %rd13, 4;
	add.s64 	%rd11, %rd4, %rd10;
	add.s64 	%rd12, %rd3, %rd10;
	ld.global.nc.v4.f32 	{%f1, %f2, %f3, %f4}, [%rd12];
	st.global.v4.f32 	[%rd11], {%f1, %f2, %f3, %f4};
	add.s64 	%rd13, %rd13, %rd2;
	setp.lt.u64 	%p2, %rd13, %rd9;
	@%p2 bra 	$L__BB0_2;
$L__BB0_3:
	ret;

}
	// .globl	_Z21compute_floats_kernelPfi
.visible .entry _Z21compute_floats_kernelPfi(
	.param .u64 .ptr .align 1 _Z21compute_floats_kernelPfi_param_0,
	.param .u32 _Z21compute_floats_kernelPfi_param_1
)
{
	.reg .pred 	%p<6>;
	.reg .b32 	%r<16>;
	.reg .b32 	%f<69>;
	.reg .b64 	%rd<5>;

	ld.param.u64 	%rd2, [_Z21compute_floats_kernelPfi_param_0];
	ld.param.u32 	%r8, [_Z21compute_floats_kernelPfi_param_1];
	cvta.to.global.u64 	%rd3, %rd2;
	mov.u32 	%r9, %ctaid.x;
	mov.u32 	%r10, %ntid.x;
	mov.u32 	%r11, %tid.x;
	mad.lo.s32 	%r12, %r9, %r10, %r11;
	mul.wide.s32 	%rd4, %r12, 4;
	add.s64 	%rd1, %rd3, %rd4;
	ld.global.f32 	%f65, [%rd1];
	mul.f32 	%f66, %f65, 0f3F000000;
	mul.f32 	%f67, %f65, 0f3E4CCCCD;
	mul.f32 	%f68, %f65, 0f3F4CCCCD;
	setp.lt.s32 	%p1, %r8, 1;
	@%p1 bra 	$L__BB1_7;
	and.b32  	%r1, %r8, 3;
	setp.lt.u32 	%p2, %r8, 4;
	@%p2 bra 	$L__BB1_4;
	and.b32  	%r13, %r8, 2147483644;
	neg.s32 	%r14, %r13;
$L__BB1_3:
	.pragma "nounroll";
	fma.rn.f32 	%f34, %f65, 0f3F800054, 0f3727C5AC;
	fma.rn.f32 	%f35, %f66, 0f3F800054, 0f3727C5AC;
	fma.rn.f32 	%f36, %f67, 0f3F800054, 0f3727C5AC;
	fma.rn.f32 	%f37, %f68, 0f3F800054, 0f3727C5AC;
	fma.rn.f32 	%f38, %f34, 0f3F800054, 0f3727C5AC;
	fma.rn.f32 	%f39, %f35, 0f3F800054, 0f3727C5AC;
	fma.rn.f32 	%f40, %f36, 0f3F800054, 0f3727C5AC;
	fma.rn.f32 	%f41, %f37, 0f3F800054, 0f3727C5AC;
	fma.rn.f32 	%f42, %f38, 0f3F800054, 0f3727C5AC;
	fma.rn.f32 	%f43, %f39, 0f3F800054, 0f3727C5AC;
	fma.rn.f32 	%f44, %f40, 0f3F800054, 0f3727C5AC;
	fma.rn.f32 	%f45, %f41, 0f3F800054, 0f3727C5AC;
	fma.rn.f32 	%f65, %f42, 0f3F800054, 0f3727C5AC;
	fma.rn.f32 	%f66, %f43, 0f3F800054, 0f3727C5AC;
	fma.rn.f32 	%f67, %f44, 0f3F800054, 0f3727C5AC;
	fma.rn.f32 	%f68, %f45, 0f3F800054, 0f3727C5AC;
	add.s32 	%r14, %r14, 4;
	setp.ne.s32 	%p3, %r14, 0;
	@%p3 bra 	$L__BB1_3;
$L__BB1_4:
	setp.eq.s32 	%p4, %r1, 0;
	@%p4 bra 	$L__BB1_7;
	neg.s32 	%r15, %r1;
$L__BB1_6:
	.pragma "nounroll";
	fma.rn.f32 	%f65, %f65, 0f3F800054, 0f3727C5AC;
	fma.rn.f32 	%f66, %f66, 0f3F800054, 0f3727C5AC;
	fma.rn.f32 	%f67, %f67, 0f3F800054, 0f3727C5AC;
	fma.rn.f32 	%f68, %f68, 0f3F800054, 0f3727C5AC;
	add.s32 	%r15, %r15, 1;
	setp.ne.s32 	%p5, %r15, 0;
	@%p5 bra 	$L__BB1_6;
$L__BB1_7:
	add.f32 	%f46, %f65, %f66;
	add.f32 	%f47, %f46, %f67;
	add.f32 	%f48, %f47, %f68;
	st.global.f32 	[%rd1], %f48;
	ret;

}


// ===== COMPILED SASS (sm_100) =====

	.target	sm_100

	.elftype	@"ET_EXEC"


//--------------------- .note.nv.tkinfo           --------------------------
	.section	.note.nv.tkinfo,"",@"SHT_NOTE"
	.sectionflags	@"SHF_NOTE_NV_TKINFO"
	.tkinfo
        /*0018*/ 	.word	0x00000002
        /*0030*/ 	.string	""
        /*0030*/ 	.string	"ptxas"
        /*0030*/ 	.string	"Cuda compilation tools, release 13.0, V13.0.88"
        /*0030*/ 	.string	"Build cuda_13.0.r13.0/compiler.36424714_0"
        /*0030*/ 	.string	"-arch sm_100 -m 64 "



//--------------------- .note.nv.cuinfo           --------------------------
	.section	.note.nv.cuinfo,"",@"SHT_NOTE"
	.sectionflags	@"SHF_NOTE_NV_CUINFO"
        /*0018*/ 	.short	0x0002
        /*001a*/ 	.short	0x0064
        /*001c*/ 	.short	0x0082
	.zero		2


//--------------------- .nv.info                  --------------------------
	.section	.nv.info,"",@"SHT_CUDA_INFO"
	.align	4


	//----- nvinfo : EIATTR_REGCOUNT
	.align		4
        /*0000*/ 	.byte	0x04, 0x2f
        /*0002*/ 	.short	(.L_1 - .L_0)
	.align		4
.L_0:
        /*0004*/ 	.word	index@(_Z16bandwidth_kernelPK6float4PS_m)
        /*0008*/ 	.word	0x0000000c


	//----- nvinfo : EIATTR_FRAME_SIZE
	.align		4
.L_1:
        /*000c*/ 	.byte	0x04, 0x11
        /*000e*/ 	.short	(.L_3 - .L_2)
	.align		4
.L_2:
        /*0010*/ 	.word	index@(_Z16bandwidth_kernelPK6float4PS_m)
        /*0014*/ 	.word	0x00000000


	//----- nvinfo : EIATTR_REGCOUNT
	.align		4
.L_3:
        /*0018*/ 	.byte	0x04, 0x2f
        /*001a*/ 	.short	(.L_5 - .L_4)
	.align		4
.L_4:
        /*001c*/ 	.word	index@(_Z21compute_floats_kernelPfi)
        /*0020*/ 	.word	0x0000000a


	//----- nvinfo : EIATTR_FRAME_SIZE
	.align		4
.L_5:
        /*0024*/ 	.byte	0x04, 0x11
        /*0026*/ 	.short	(.L_7 - .L_6)
	.align		4
.L_6:
        /*0028*/ 	.word	index@(_Z21compute_floats_kernelPfi)
        /*002c*/ 	.word	0x00000000


	//----- nvinfo : EIATTR_MIN_STACK_SIZE
	.align		4
.L_7:
        /*0030*/ 	.byte	0x04, 0x12
        /*0032*/ 	.short	(.L_9 - .L_8)
	.align		4
.L_8:
        /*0034*/ 	.word	index@(_Z21compute_floats_kernelPfi)
        /*0038*/ 	.word	0x00000000


	//----- nvinfo : EIATTR_MIN_STACK_SIZE
	.align		4
.L_9:
        /*003c*/ 	.byte	0x04, 0x12
        /*003e*/ 	.short	(.L_11 - .L_10)
	.align		4
.L_10:
        /*0040*/ 	.word	index@(_Z16bandwidth_kernelPK6float4PS_m)
        /*0044*/ 	.word	0x00000000
.L_11:


//--------------------- .nv.compat                --------------------------
	.section	.nv.compat,"",@"SHT_CUDA_COMPAT_INFO"
	.align	4
        /*0000*/ 	.byte	0x02, 0x09, 0x00, 0x00, 0x02, 0x02, 0x01, 0x00, 0x02, 0x05, 0x05, 0x00, 0x03, 0x07, 0x01, 0x01
        /*0010*/ 	.byte	0x02, 0x03, 0x00, 0x00, 0x02, 0x06, 0x01, 0x00, 0x04, 0x0b, 0x08, 0x00, 0x09, 0x00, 0x00, 0x00
        /*0020*/ 	.byte	0x00, 0x00, 0x00, 0x00


//--------------------- .nv.info._Z21compute_floats_kernelPfi --------------------------
	.section	.nv.info._Z21compute_floats_kernelPfi,"",@"SHT_CUDA_INFO"
	.sectionflags	@""
	.align	4


	//----- nvinfo : EIATTR_CUDA_API_VERSION
	.align		4
        /*0000*/ 	.byte	0x04, 0x37
        /*0002*/ 	.short	(.L_13 - .L_12)
.L_12:
        /*0004*/ 	.word	0x00000082


	//----- nvinfo : EIATTR_KPARAM_INFO
	.align		4
.L_13:
        /*0008*/ 	.byte	0x04, 0x17
        /*000a*/ 	.short	(.L_15 - .L_14)
.L_14:
        /*000c*/ 	.word	0x00000000
        /*0010*/ 	.short	0x0001
        /*0012*/ 	.short	0x0008
        /*0014*/ 	.byte	0x00, 0xf0, 0x11, 0x00


	//----- nvinfo : EIATTR_KPARAM_INFO
	.align		4
.L_15:
        /*0018*/ 	.byte	0x04, 0x17
        /*001a*/ 	.short	(.L_17 - .L_16)
.L_16:
        /*001c*/ 	.word	0x00000000
        /*0020*/ 	.short	0x0000
        /*0022*/ 	.short	0x0000
        /*0024*/ 	.byte	0x00, 0xf5, 0x21, 0x00


	//----- nvinfo : EIATTR_SPARSE_MMA_MASK
	.align		4
.L_17:
        /*0028*/ 	.byte	0x03, 0x50
        /*002a*/ 	.short	0x0000


	//----- nvinfo : EIATTR_MAXREG_COUNT
	.align		4
        /*002c*/ 	.byte	0x03, 0x1b
        /*002e*/ 	.short	0x00ff


	//----- nvinfo : EIATTR_MERCURY_ISA_VERSION
	.align		4
        /*0030*/ 	.byte	0x03, 0x5f
        /*0032*/ 	.short	0x0101


	//----- nvinfo : EIATTR_VRC_CTA_INIT_COUNT
	.align		4
        /*0034*/ 	.byte	0x02, 0x4a
	.zero		1
	.zero		1


	//----- nvinfo : EIATTR_EXIT_INSTR_OFFSETS
	.align		4
        /*0038*/ 	.byte	0x04, 0x1c
        /*003a*/ 	.short	(.L_19 - .L_18)


	//   ....[0]....
.L_18:
        /*003c*/ 	.word	0x00000370


	//----- nvinfo : EIATTR_CBANK_PARAM_SIZE
	.align		4
.L_19:
        /*0040*/ 	.byte	0x03, 0x19
        /*0042*/ 	.short	0x000c


	//----- nvinfo : EIATTR_PARAM_CBANK
	.align		4
        /*0044*/ 	.byte	0x04, 0x0a
        /*0046*/ 	.short	(.L_21 - .L_20)
	.align		4
.L_20:
        /*0048*/ 	.word	index@(.nv.constant0._Z21compute_floats_kernelPfi)
        /*004c*/ 	.short	0x0380
        /*004e*/ 	.short	0x000c


	//----- nvinfo : EIATTR_SW_WAR
	.align		4
.L_21:
        /*0050*/ 	.byte	0x04, 0x36
        /*0052*/ 	.short	(.L_23 - .L_22)
.L_22:
        /*0054*/ 	.word	0x00000008
.L_23:


//--------------------- .nv.info._Z16bandwidth_kernelPK6float4PS_m --------------------------
	.section	.nv.info._Z16bandwidth_kernelPK6float4PS_m,"",@"SHT_CUDA_INFO"
	.sectionflags	@""
	.align	4


	//----- nvinfo : EIATTR_CUDA_API_VERSION
	.align		4
        /*0000*/ 	.byte	0x04, 0x37
        /*0002*/ 	.short	(.L_25 - .L_24)
.L_24:
        /*0004*/ 	.word	0x00000082


	//----- nvinfo : EIATTR_KPARAM_INFO
	.align		4
.L_25:
        /*0008*/ 	.byte	0x04, 0x17
        /*000a*/ 	.short	(.L_27 - .L_26)
.L_26:
        /*000c*/ 	.word	0x00000000
        /*0010*/ 	.short	0x0002
        /*0012*/ 	.short	0x0010
        /*0014*/ 	.byte	0x00, 0xf0, 0x21, 0x00


	//----- nvinfo : EIATTR_KPARAM_INFO
	.align		4
.L_27:
        /*0018*/ 	.byte	0x04, 0x17
        /*001a*/ 	.short	(.L_29 - .L_28)
.L_28:
        /*001c*/ 	.word	0x00000000
        /*0020*/ 	.short	0x0001
        /*0022*/ 	.short	0x0008
        /*0024*/ 	.byte	0x00, 0xf5, 0x21, 0x00


	//----- nvinfo : EIATTR_KPARAM_INFO
	.align		4
.L_29:
        /*0028*/ 	.byte	0x04, 0x17
        /*002a*/ 	.short	(.L_31 - .L_30)
.L_30:
        /*002c*/ 	.word	0x00000000
        /*0030*/ 	.short	0x0000
        /*0032*/ 	.short	0x0000
        /*0034*/ 	.byte	0x00, 0xf5, 0x21, 0x00


	//----- nvinfo : EIATTR_SPARSE_MMA_MASK
	.align		4
.L_31:
        /*0038*/ 	.byte	0x03, 0x50
        /*003a*/ 	.short	0x0000


	//----- nvinfo : EIATTR_MAXREG_COUNT
	.align		4
        /*003c*/ 	.byte	0x03, 0x1b
        /*003e*/ 	.short	0x00ff


	//----- nvinfo : EIATTR_MERCURY_ISA_VERSION
	.align		4
        /*0040*/ 	.byte	0x03, 0x5f
        /*0042*/ 	.short	0x0101


	//----- nvinfo : EIATTR_VRC_CTA_INIT_COUNT
	.align		4
        /*0044*/ 	.byte	0x02, 0x4a
	.zero		1
	.zero		1


	//----- nvinfo : EIATTR_EXIT_INSTR_OFFSETS
	.align		4
        /*0048*/ 	.byte	0x04, 0x1c
        /*004a*/ 	.short	(.L_33 - .L_32)


	//   ....[0]....
.L_32:
        /*004c*/ 	.word	0x000000a0


	//   ....[1]....
        /*0050*/ 	.word	0x000001b0


	//----- nvinfo : EIATTR_CRS_STACK_SIZE
	.align		4
.L_33:
        /*0054*/ 	.byte	0x04, 0x1e
        /*0056*/ 	.short	(.L_35 - .L_34)
.L_34:
        /*0058*/ 	.word	0x00000000


	//----- nvinfo : EIATTR_CBANK_PARAM_SIZE
	.align		4
.L_35:
        /*005c*/ 	.byte	0x03, 0x19
        /*005e*/ 	.short	0x0018


	//----- nvinfo : EIATTR_PARAM_CBANK
	.align		4
        /*0060*/ 	.byte	0x04, 0x0a
        /*0062*/ 	.short	(.L_37 - .L_36)
	.align		4
.L_36:
        /*0064*/ 	.word	index@(.nv.constant0._Z16bandwidth_kernelPK6float4PS_m)
        /*0068*/ 	.short	0x0380
        /*006a*/ 	.short	0x0018


	//----- nvinfo : EIATTR_SW_WAR
	.align		4
.L_37:
        /*006c*/ 	.byte	0x04, 0x36
        /*006e*/ 	.short	(.L_39 - .L_38)
.L_38:
        /*0070*/ 	.word	0x00000008
.L_39:


//--------------------- .nv.callgraph             --------------------------
	.section	.nv.callgraph,"",@"SHT_CUDA_CALLGRAPH"
	.align	4
	.sectionentsize	8
	.align		4
        /*0000*/ 	.word	0x00000000
	.align		4
        /*0004*/ 	.word	0xffffffff
	.align		4
        /*0008*/ 	.word	0x00000000
	.align		4
        /*000c*/ 	.word	0xfffffffe
	.align		4
        /*0010*/ 	.word	0x00000000
	.align		4
        /*0014*/ 	.word	0xfffffffd
	.align		4
        /*0018*/ 	.word	0x00000000
	.align		4
        /*001c*/ 	.word	0xfffffffc


//--------------------- .text._Z21compute_floats_kernelPfi --------------------------
	.section	.text._Z21compute_floats_kernelPfi,"ax",@progbits
	.align	128
        .global         _Z21compute_floats_kernelPfi
        .type           _Z21compute_floats_kernelPfi,@function
        .size           _Z21compute_floats_kernelPfi,(.L_x_7 - _Z21compute_floats_kernelPfi)
        .other          _Z21compute_floats_kernelPfi,@"STO_CUDA_ENTRY STV_DEFAULT"
_Z21compute_floats_kernelPfi:
.text._Z21compute_floats_kernelPfi:
[----:B------:R-:W-:Y:S01]  /*0000*/  LDC R1, c[0x0][0x37c] ;  /* 0x0000df00ff017b82 */ /* 0x000fe20000000800 */
[----:B------:R-:W0:Y:S07]  /*0010*/  S2R R0, SR_TID.X ;  /* 0x0000000000007919 */ /* 0x000e2e0000002100 */
[----:B------:R-:W0:Y:S01]  /*0020*/  S2UR UR4, SR_CTAID.X ;  /* 0x00000000000479c3 */ /* 0x000e220000002500 */
[----:B------:R-:W1:Y:S01]  /*0030*/  LDCU.64 UR6, c[0x0][0x358] ;  /* 0x00006b00ff0677ac */ /* 0x000e620008000a00 */
[----:B------:R-:W2:Y:S06]  /*0040*/  LDCU UR5, c[0x0][0x388] ;  /* 0x00007100ff0577ac */ /* 0x000eac0008000800 */
[----:B------:R-:W0:Y:S08]  /*0050*/  LDC R5, c[0x0][0x360] ;  /* 0x0000d800ff057b82 */ /* 0x000e300000000800 */
[----:B------:R-:W3:Y:S01]  /*0060*/  LDC.64 R2, c[0x0][0x380] ;  /* 0x0000e000ff027b82 */ /* 0x000ee20000000a00 */
[----:B0-----:R-:W-:-:S04]  /*0070*/  IMAD R5, R5, UR4, R0 ;  /* 0x0000000405057c24 */ /* 0x001fc8000f8e0200 */
[----:B---3--:R-:W-:-:S05]  /*0080*/  IMAD.WIDE R2, R5, 0x4, R2 ;  /* 0x0000000405027825 */ /* 0x008fca00078e0202 */
[----:B-1----:R-:W3:Y:S01]  /*0090*/  LDG.E R0, desc[UR6][R2.64] ;  /* 0x0000000602007981 */ /* 0x002ee2000c1e1900 */
[----:B--2---:R-:W-:Y:S01]  /*00a0*/  UISETP.GE.AND UP0, UPT, UR5, 0x1, UPT ;  /* 0x000000010500788c */ /* 0x004fe2000bf06270 */
[C---:B---3--:R-:W-:Y:S01]  /*00b0*/  FMUL R5, R0.reuse, 0.5 ;  /* 0x3f00000000057820 */ /* 0x048fe20000400000 */
[C---:B------:R-:W-:Y:S01]  /*00c0*/  FMUL R4, R0.reuse, 0.20000000298023223877 ;  /* 0x3e4ccccd00047820 */ /* 0x040fe20000400000 */
[----:B------:R-:W-:-:S06]  /*00d0*/  FMUL R6, R0, 0.80000001192092895508 ;  /* 0x3f4ccccd00067820 */ /* 0x000fcc0000400000 */
[----:B------:R-:W-:Y:S05]  /*00e0*/  BRA.U !UP0, `(.L_x_0) ;  /* 0x0000000108907547 */ /* 0x000fea000b800000 */
[----:B------:R-:W-:Y:S02]  /*00f0*/  UISETP.GE.U32.AND UP1, UPT, UR5, 0x4, UPT ;  /* 0x000000040500788c */ /* 0x000fe4000bf26070 */
[----:B------:R-:W-:-:S04]  /*0100*/  ULOP3.LUT UR4, UR5, 0x3, URZ, 0xc0, !UPT ;  /* 0x0000000305047892 */ /* 0x000fc8000f8ec0ff */
[----:B------:R-:W-:-:S03]  /*0110*/  UISETP.NE.AND UP0, UPT, UR4, URZ, UPT ;  /* 0x000000ff0400728c */ /* 0x000fc6000bf05270 */
[----:B------:R-:W-:Y:S08]  /*0120*/  BRA.U !UP1, `(.L_x_1) ;  /* 0x0000000109587547 */ /* 0x000ff0000b800000 */
[----:B------:R-:W-:Y:S01]  /*0130*/  HFMA2 R7, -RZ, RZ, 1.875, 5.0067901611328125e-06 ;  /* 0x3f800054ff077431 */ /* 0x000fe200000001ff */
[----:B------:R-:W-:-:S04]  /*0140*/  ULOP3.LUT UR5, UR5, 0x7ffffffc, URZ, 0xc0, !UPT ;  /* 0x7ffffffc05057892 */ /* 0x000fc8000f8ec0ff */
[----:B------:R-:W-:-:S12]  /*0150*/  UIADD3 UR5, UPT, UPT, -UR5, URZ, URZ ;  /* 0x000000ff05057290 */ /* 0x000fd8000fffe1ff */
.L_x_2:
[----:B------:R-:W-:Y:S01]  /*0160*/  UIADD3 UR5, UPT, UPT, UR5, 0x4, URZ ;  /* 0x0000000405057890 */ /* 0x000fe2000fffe0ff */
[-C--:B------:R-:W-:Y:S01]  /*0170*/  FFMA R0, R0, R7.reuse, 9.9999997473787516356e-06 ;  /* 0x3727c5ac00007423 */ /* 0x080fe20000000007 */
[-C--:B------:R-:W-:Y:S01]  /*0180*/  FFMA R5, R5, R7.reuse, 9.9999997473787516356e-06 ;  /* 0x3727c5ac05057423 */ /* 0x080fe20000000007 */
[-C--:B------:R-:W-:Y:S01]  /*0190*/  FFMA R4, R4, R7.reuse, 9.9999997473787516356e-06 ;  /* 0x3727c5ac04047423 */ /* 0x080fe20000000007 */
[-C--:B------:R-:W-:Y:S01]  /*01a0*/  FFMA R6, R6, R7.reuse, 9.9999997473787516356e-06 ;  /* 0x3727c5ac06067423 */ /* 0x080fe20000000007 */
[----:B------:R-:W-:Y:S01]  /*01b0*/  UISETP.NE.AND UP1, UPT, UR5, URZ, UPT ;  /* 0x000000ff0500728c */ /* 0x000fe2000bf25270 */
[-C--:B------:R-:W-:Y:S01]  /*01c0*/  FFMA R0, R0, R7.reuse, 9.9999997473787516356e-06 ;  /* 0x3727c5ac00007423 */ /* 0x080fe20000000007 */
        /* <DEDUP_REMOVED lines=10> */
[----:B------:R-:W-:Y:S01]  /*0270*/  FFMA R6, R6, R7, 9.9999997473787516356e-06 ;  /* 0x3727c5ac06067423 */ /* 0x000fe20000000007 */
[----:B------:R-:W-:Y:S06]  /*0280*/  BRA.U UP1, `(.L_x_2) ;  /* 0xfffffffd01b47547 */ /* 0x000fec000b83ffff */
.L_x_1:
[----:B------:R-:W-:Y:S05]  /*0290*/  BRA.U !UP0, `(.L_x_0) ;  /* 0x0000000108247547 */ /* 0x000fea000b800000 */
[----:B------:R-:W-:Y:S01]  /*02a0*/  MOV R7, 0x3f800054 ;  /* 0x3f80005400077802 */ /* 0x000fe20000000f00 */
[----:B------:R-:W-:-:S12]  /*02b0*/  UIADD3 UR4, UPT, UPT, -UR4, URZ, URZ ;  /* 0x000000ff04047290 */ /* 0x000fd8000fffe1ff */
.L_x_3:
[----:B------:R-:W-:Y:S01]  /*02c0*/  UIADD3 UR4, UPT, UPT, UR4, 0x1, URZ ;  /* 0x0000000104047890 */ /* 0x000fe2000fffe0ff */
[-C--:B------:R-:W-:Y:S01]  /*02d0*/  FFMA R0, R0, R7.reuse, 9.9999997473787516356e-06 ;  /* 0x3727c5ac00007423 */ /* 0x080fe20000000007 */
[-C--:B------:R-:W-:Y:S01]  /*02e0*/  FFMA R5, R5, R7.reuse, 9.9999997473787516356e-06 ;  /* 0x3727c5ac05057423 */ /* 0x080fe20000000007 */
[-C--:B------:R-:W-:Y:S01]  /*02f0*/  FFMA R4, R4, R7.reuse, 9.9999997473787516356e-06 ;  /* 0x3727c5ac04047423 */ /* 0x080fe20000000007 */
[----:B------:R-:W-:Y:S01]  /*0300*/  UISETP.NE.AND UP0, UPT, UR4, URZ, UPT ;  /* 0x000000ff0400728c */ /* 0x000fe2000bf05270 */
[----:B------:R-:W-:-:S08]  /*0310*/  FFMA R6, R6, R7, 9.9999997473787516356e-06 ;  /* 0x3727c5ac06067423 */ /* 0x000fd00000000007 */
[----:B------:R-:W-:Y:S05]  /*0320*/  BRA.U UP0, `(.L_x_3) ;  /* 0xfffffffd00e47547 */ /* 0x000fea000b83ffff */
.L_x_0:
[----:B------:R-:W-:-:S04]  /*0330*/  FADD R5, R5, R0 ;  /* 0x0000000005057221 */ /* 0x000fc80000000000 */
[----:B------:R-:W-:-:S04]  /*0340*/  FADD R5, R5, R4 ;  /* 0x0000000405057221 */ /* 0x000fc80000000000 */
[----:B------:R-:W-:-:S05]  /*0350*/  FADD R5, R5, R6 ;  /* 0x0000000605057221 */ /* 0x000fca0000000000 */
[----:B------:R-:W-:Y:S01]  /*0360*/  STG.E desc[UR6][R2.64], R5 ;  /* 0x0000000502007986 */ /* 0x000fe2000c101906 */
[----:B------:R-:W-:Y:S05]  /*0370*/  EXIT ;  /* 0x000000000000794d */ /* 0x000fea0003800000 */
.L_x_4:
[----:B------:R-:W-:-:S00]  /*0380*/  BRA `(.L_x_4) ;  /* 0xfffffffc00fc7947 */ /* 0x000fc0000383ffff */
[----:B------:R-:W-:-:S00]  /*0390*/  NOP ;  /* 0x0000000000007918 */ /* 0x000fc00000000000 */
        /* <DEDUP_REMOVED lines=14> */
.L_x_7:


//--------------------- .text._Z16bandwidth_kernelPK6float4PS_m --------------------------
	.section	.text._Z16bandwidth_kernelPK6float4PS_m,"ax",@progbits
	.align	128
        .global         _Z16bandwidth_kernelPK6float4PS_m
        .type           _Z16bandwidth_kernelPK6float4PS_m,@function
        .size           _Z16bandwidth_kernelPK6float4PS_m,(.L_x_8 - _Z16bandwidth_kernelPK6float4PS_m)
        .other          _Z16bandwidth_kernelPK6float4PS_m,@"STO_CUDA_ENTRY STV_DEFAULT"
_Z16bandwidth_kernelPK6float4PS_m:
.text._Z16bandwidth_kernelPK6float4PS_m:
[----:B------:R-:W-:Y:S01]  /*0000*/  LDC R1, c[0x0][0x37c] ;  /* 0x0000df00ff017b82 */ /* 0x000fe20000000800 */
[----:B------:R-:W0:Y:S07]  /*0010*/  S2R R3, SR_TID.X ;  /* 0x0000000000037919 */ /* 0x000e2e0000002100 */
[----:B------:R-:W0:Y:S01]  /*0020*/  S2UR UR4, SR_CTAID.X ;  /* 0x00000000000479c3 */ /* 0x000e220000002500 */
[----:B------:R-:W1:Y:S07]  /*0030*/  LDCU.64 UR6, c[0x0][0x390] ;  /* 0x00007200ff0677ac */ /* 0x000e6e0008000a00 */
[----:B------:R-:W0:Y:S01]  /*0040*/  LDC R8, c[0x0][0x360] ;  /* 0x0000d800ff087b82 */ /* 0x000e220000000800 */
[----:B------:R-:W2:Y:S01]  /*0050*/  LDCU UR5, c[0x0][0x370] ;  /* 0x00006e00ff0577ac */ /* 0x000ea20008000800 */
[----:B0-----:R-:W-:-:S02]  /*0060*/  IMAD R0, R8, UR4, R3 ;  /* 0x0000000408007c24 */ /* 0x001fc4000f8e0203 */
[----:B--2---:R-:W-:-:S03]  /*0070*/  IMAD R8, R8, UR5, RZ ;  /* 0x0000000508087c24 */ /* 0x004fc6000f8e02ff */
[----:B-1----:R-:W-:-:S04]  /*0080*/  ISETP.GE.U32.AND P0, PT, R0, UR6, PT ;  /* 0x0000000600007c0c */ /* 0x002fc8000bf06070 */
[----:B------:R-:W-:-:S13]  /*0090*/  ISETP.GE.U32.AND.EX P0, PT, RZ, UR7, PT, P0 ;  /* 0x00000007ff007c0c */ /* 0x000fda000bf06100 */
[----:B------:R-:W-:Y:S05]  /*00a0*/  @P0 EXIT ;  /* 0x000000000000094d */ /* 0x000fea0003800000 */
[----:B------:R-:W-:Y:S01]  /*00b0*/  IMAD.MOV.U32 R9, RZ, RZ, RZ ;  /* 0x000000ffff097224 */ /* 0x000fe200078e00ff */
[----:B------:R-:W0:Y:S01]  /*00c0*/  LDCU.64 UR4, c[0x0][0x358] ;  /* 0x00006b00ff0477ac */ /* 0x000e220008000a00 */
[----:B------:R-:W1:Y:S05]  /*00d0*/  LDCU.128 UR8, c[0x0][0x380] ;  /* 0x00007000ff0877ac */ /* 0x000e6a0008000c00 */
.L_x_5:
[C---:B--2---:R-:W-:Y:S01]  /*00e0*/  IMAD.SHL.U32 R2, R0.reuse, 0x10, RZ ;  /* 0x0000001000027824 */ /* 0x044fe200078e00ff */
[----:B------:R-:W-:-:S04]  /*00f0*/  SHF.L.U64.HI R3, R0, 0x4, R9 ;  /* 0x0000000400037819 */ /* 0x000fc80000010209 */
[----:B-1----:R-:W-:-:S04]  /*0100*/  IADD3 R4, P0, PT, R2, UR8, RZ ;  /* 0x0000000802047c10 */ /* 0x002fc8000ff1e0ff */
[----:B------:R-:W-:-:S06]  /*0110*/  IADD3.X R5, PT, PT, R3, UR9, RZ, P0, !PT ;  /* 0x0000000903057c10 */ /* 0x000fcc00087fe4ff */
[----:B0-----:R-:W2:Y:S01]  /*0120*/  LDG.E.128.CONSTANT R4, desc[UR4][R4.64] ;  /* 0x0000000404047981 */ /* 0x001ea2000c1e9d00 */
[----:B------:R-:W-:-:S04]  /*0130*/  IADD3 R2, P0, PT, R2, UR10, RZ ;  /* 0x0000000a02027c10 */ /* 0x000fc8000ff1e0ff */
[----:B------:R-:W-:Y:S02]  /*0140*/  IADD3.X R3, PT, PT, R3, UR11, RZ, P0, !PT ;  /* 0x0000000b03037c10 */ /* 0x000fe400087fe4ff */
[----:B------:R-:W-:-:S05]  /*0150*/  IADD3 R0, P0, PT, R8, R0, RZ ;  /* 0x0000000008007210 */ /* 0x000fca0007f1e0ff */
[----:B------:R-:W-:Y:S01]  /*0160*/  IMAD.X R9, RZ, RZ, R9, P0 ;  /* 0x000000ffff097224 */ /* 0x000fe200000e0609 */
[----:B------:R-:W-:-:S04]  /*0170*/  ISETP.GE.U32.AND P0, PT, R0, UR6, PT ;  /* 0x0000000600007c0c */ /* 0x000fc8000bf06070 */
[----:B------:R-:W-:Y:S01]  /*0180*/  ISETP.GE.U32.AND.EX P0, PT, R9, UR7, PT, P0 ;  /* 0x0000000709007c0c */ /* 0x000fe2000bf06100 */
[----:B--2---:R2:W-:-:S12]  /*0190*/  STG.E.128 desc[UR4][R2.64], R4 ;  /* 0x0000000402007986 */ /* 0x0045d8000c101d04 */
[----:B------:R-:W-:Y:S05]  /*01a0*/  @!P0 BRA `(.L_x_5) ;  /* 0xfffffffc00cc8947 */ /* 0x000fea000383ffff */
[----:B------:R-:W-:Y:S05]  /*01b0*/  EXIT ;  /* 0x000000000000794d */ /* 0x000fea0003800000 */
.L_x_6:
        /* <DEDUP_REMOVED lines=12> */
.L_x_8:


//--------------------- .nv.shared.reserved.0     --------------------------
	.section	.nv.shared.reserved.0,"aw",@nobits
	.weak		__nv_reservedSMEM_offset_0_alias
	.size		__nv_reservedSMEM_offset_0_alias, 0, 64
	.other		__nv_reservedSMEM_offset_0_alias,@"STO_CUDA_RESERVED_SHARED STV_DEFAULT"
__nv_reservedSMEM_offset_0_alias:
	.zero		0
	.zero		64


//--------------------- .nv.constant0._Z21compute_floats_kernelPfi --------------------------
	.section	.nv.constant0._Z21compute_floats_kernelPfi,"a",@progbits
	.sectionflags	@""
	.align	4
.nv.constant0._Z21compute_floats_kernelPfi:
	.zero		908


//--------------------- .nv.constant0._Z16bandwidth_kernelPK6float4PS_m --------------------------
	.section	.nv.constant0._Z16bandwidth_kernelPK6float4PS_m,"a",@progbits
	.sectionflags	@""
	.align	4
.nv.constant0._Z16bandwidth_kernelPK6float4PS_m:
	.zero		920


//--------------------- SYMBOLS --------------------------

	.type		.nv.reservedSmem.offset0,@object
	.size		.nv.reservedSmem.offset0,0x4
